	.headerflags	@"EF_CUDA_TEXMODE_UNIFIED EF_CUDA_64BIT_ADDRESS EF_CUDA_ACCELERATORS EF_CUDA_SM90 EF_CUDA_VIRTUAL_SM(EF_CUDA_SM90)"
	.elftype	@"ET_EXEC"


//--------------------- .nv.info                  --------------------------
	.section	.nv.info,"",@"SHT_CUDA_INFO"
	.align	4


	//----- nvinfo : EIATTR_REGCOUNT
	.align		4
        /*0000*/ 	.byte	0x04, 0x2f
        /*0002*/ 	.short	(.L_3 - .L_2)
	.align		4
.L_2:
        /*0004*/ 	.word	index@(triton_poi_fused_cat_22)
        /*0008*/ 	.word	0x0000001a


	//----- nvinfo : EIATTR_MIN_STACK_SIZE
	.align		4
.L_3:
        /*000c*/ 	.byte	0x04, 0x12
        /*000e*/ 	.short	(.L_5 - .L_4)
	.align		4
.L_4:
        /*0010*/ 	.word	index@(triton_poi_fused_cat_22)
        /*0014*/ 	.word	0x00000000


	//----- nvinfo : EIATTR_FRAME_SIZE
	.align		4
.L_5:
        /*0018*/ 	.byte	0x04, 0x11
        /*001a*/ 	.short	(.L_7 - .L_6)
	.align		4
.L_6:
        /*001c*/ 	.word	index@(triton_poi_fused_cat_22)
        /*0020*/ 	.word	0x00000000


	//----- nvinfo : EIATTR_MIN_STACK_SIZE
	.align		4
.L_7:
        /*0024*/ 	.byte	0x04, 0x12
        /*0026*/ 	.short	(.L_9 - .L_8)
	.align		4
.L_8:
        /*0028*/ 	.word	index@(triton_poi_fused_cat_22)
        /*002c*/ 	.word	0x00000000
.L_9:


//--------------------- .nv.info.triton_poi_fused_cat_22 --------------------------
	.section	.nv.info.triton_poi_fused_cat_22,"",@"SHT_CUDA_INFO"
	.sectionflags	@""
	.align	4


	//----- nvinfo : EIATTR_CUDA_API_VERSION
	.align		4
        /*0000*/ 	.byte	0x04, 0x37
        /*0002*/ 	.short	(.L_11 - .L_10)
.L_10:
        /*0004*/ 	.word	0x0000007c


	//----- nvinfo : EIATTR_KPARAM_INFO
	.align		4
.L_11:
        /*0008*/ 	.byte	0x04, 0x17
        /*000a*/ 	.short	(.L_13 - .L_12)
.L_12:
        /*000c*/ 	.word	0x00000000
        /*0010*/ 	.short	0x0008
        /*0012*/ 	.short	0x0040
        /*0014*/ 	.byte	0x00, 0xf0, 0x11, 0x00


	//----- nvinfo : EIATTR_KPARAM_INFO
	.align		4
.L_13:
        /*0018*/ 	.byte	0x04, 0x17
        /*001a*/ 	.short	(.L_15 - .L_14)
.L_14:
        /*001c*/ 	.word	0x00000000
        /*0020*/ 	.short	0x0007
        /*0022*/ 	.short	0x0038
        /*0024*/ 	.byte	0x00, 0xf4, 0x21, 0x00


	//----- nvinfo : EIATTR_KPARAM_INFO
	.align		4
.L_15:
        /*0028*/ 	.byte	0x04, 0x17
        /*002a*/ 	.short	(.L_17 - .L_16)
.L_16:
        /*002c*/ 	.word	0x00000000
        /*0030*/ 	.short	0x0006
        /*0032*/ 	.short	0x0030
        /*0034*/ 	.byte	0x00, 0xf4, 0x21, 0x00


	//----- nvinfo : EIATTR_KPARAM_INFO
	.align		4
.L_17:
        /*0038*/ 	.byte	0x04, 0x17
        /*003a*/ 	.short	(.L_19 - .L_18)
.L_18:
        /*003c*/ 	.word	0x00000000
        /*0040*/ 	.short	0x0005
        /*0042*/ 	.short	0x0028
        /*0044*/ 	.byte	0x00, 0xf4, 0x21, 0x00


	//----- nvinfo : EIATTR_KPARAM_INFO
	.align		4
.L_19:
        /*0048*/ 	.byte	0x04, 0x17
        /*004a*/ 	.short	(.L_21 - .L_20)
.L_20:
        /*004c*/ 	.word	0x00000000
        /*0050*/ 	.short	0x0004
        /*0052*/ 	.short	0x0020
        /*0054*/ 	.byte	0x00, 0xf4, 0x21, 0x00


	//----- nvinfo : EIATTR_KPARAM_INFO
	.align		4
.L_21:
        /*0058*/ 	.byte	0x04, 0x17
        /*005a*/ 	.short	(.L_23 - .L_22)
.L_22:
        /*005c*/ 	.word	0x00000000
        /*0060*/ 	.short	0x0003
        /*0062*/ 	.short	0x0018
        /*0064*/ 	.byte	0x00, 0xf4, 0x21, 0x00


	//----- nvinfo : EIATTR_KPARAM_INFO
	.align		4
.L_23:
        /*0068*/ 	.byte	0x04, 0x17
        /*006a*/ 	.short	(.L_25 - .L_24)
.L_24:
        /*006c*/ 	.word	0x00000000
        /*0070*/ 	.short	0x0002
        /*0072*/ 	.short	0x0010
        /*0074*/ 	.byte	0x00, 0xf4, 0x21, 0x00


	//----- nvinfo : EIATTR_KPARAM_INFO
	.align		4
.L_25:
        /*0078*/ 	.byte	0x04, 0x17
        /*007a*/ 	.short	(.L_27 - .L_26)
.L_26:
        /*007c*/ 	.word	0x00000000
        /*0080*/ 	.short	0x0001
        /*0082*/ 	.short	0x0008
        /*0084*/ 	.byte	0x00, 0xf4, 0x21, 0x00


	//----- nvinfo : EIATTR_KPARAM_INFO
	.align		4
.L_27:
        /*0088*/ 	.byte	0x04, 0x17
        /*008a*/ 	.short	(.L_29 - .L_28)
.L_28:
        /*008c*/ 	.word	0x00000000
        /*0090*/ 	.short	0x0000
        /*0092*/ 	.short	0x0000
        /*0094*/ 	.byte	0x00, 0xf4, 0x21, 0x00


	//----- nvinfo : EIATTR_SPARSE_MMA_MASK
	.align		4
.L_29:
        /*0098*/ 	.byte	0x03, 0x50
        /*009a*/ 	.short	0x0000


	//----- nvinfo : EIATTR_MAXREG_COUNT
	.align		4
        /*009c*/ 	.byte	0x03, 0x1b
        /*009e*/ 	.short	0x00ff


	//----- nvinfo : EIATTR_EXIT_INSTR_OFFSETS
	.align		4
        /*00a0*/ 	.byte	0x04, 0x1c
        /*00a2*/ 	.short	(.L_31 - .L_30)


	//   ....[0]....
.L_30:
        /*00a4*/ 	.word	0x000007a0


	//----- nvinfo : EIATTR_REQNTID
	.align		4
.L_31:
        /*00a8*/ 	.byte	0x04, 0x10
        /*00aa*/ 	.short	(.L_33 - .L_32)
.L_32:
        /*00ac*/ 	.word	0x00000100
        /*00b0*/ 	.word	0x00000001
        /*00b4*/ 	.word	0x00000001


	//----- nvinfo : EIATTR_CBANK_PARAM_SIZE
	.align		4
.L_33:
        /*00b8*/ 	.byte	0x03, 0x19
        /*00ba*/ 	.short	0x0044


	//----- nvinfo : EIATTR_PARAM_CBANK
	.align		4
        /*00bc*/ 	.byte	0x04, 0x0a
        /*00be*/ 	.short	(.L_35 - .L_34)
	.align		4
.L_34:
        /*00c0*/ 	.word	index@(.nv.constant0.triton_poi_fused_cat_22)
        /*00c4*/ 	.short	0x0210
        /*00c6*/ 	.short	0x0044


	//----- nvinfo : EIATTR_SW_WAR
	.align		4
.L_35:
        /*00c8*/ 	.byte	0x04, 0x36
        /*00ca*/ 	.short	(.L_37 - .L_36)
.L_36:
        /*00cc*/ 	.word	0x00000008
.L_37:


//--------------------- .nv.callgraph             --------------------------
	.section	.nv.callgraph,"",@"SHT_CUDA_CALLGRAPH"
	.align	4
	.sectionentsize	8
	.align		4
        /*0000*/ 	.word	0x00000000
	.align		4
        /*0004*/ 	.word	0xffffffff
	.align		4
        /*0008*/ 	.word	0x00000000
	.align		4
        /*000c*/ 	.word	0xfffffffe
	.align		4
        /*0010*/ 	.word	0x00000000
	.align		4
        /*0014*/ 	.word	0xfffffffd
	.align		4
        /*0018*/ 	.word	0x00000000
	.align		4
        /*001c*/ 	.word	0xfffffffc


//--------------------- .nv.constant4             --------------------------
	.section	.nv.constant4,"a",@progbits
	.align	8
	.align		8
.nv.constant4:
        /*0000*/ 	.dword	_$_str
	.align		8
        /*0008*/ 	.dword	_$_str_$_2


//--------------------- .text.triton_poi_fused_cat_22 --------------------------
	.section	.text.triton_poi_fused_cat_22,"ax",@progbits
	.align	128
        .global         triton_poi_fused_cat_22
        .type           triton_poi_fused_cat_22,@function
        .size           triton_poi_fused_cat_22,(.L_x_1 - triton_poi_fused_cat_22)
        .other          triton_poi_fused_cat_22,@"STO_CUDA_ENTRY STV_DEFAULT"
triton_poi_fused_cat_22:
.text.triton_poi_fused_cat_22:
[----:B------:R-:W-:Y:S01]  /*0000*/  LDC R1, c[0x0][0x28] ;  /* 0x00000a00ff017b82 */ /* 0x000fe20000000800 */
[----:B------:R-:W1:Y:S07]  /*0010*/  S2R R0, SR_TID.X ;  /* 0x0000000000007919 */ /* 0x000e6e0000002100 */
[----:B------:R-:W2:Y:S01]  /*0020*/  LDC.64 R2, c[0x0][0x218] ;  /* 0x00008600ff027b82 */ /* 0x000ea20000000a00 */
[----:B------:R-:W-:Y:S01]  /*0030*/  ULDC.64 UR4, c[0x0][0x208] ;  /* 0x0000820000047ab9 */ /* 0x000fe20000000a00 */
[----:B------:R-:W-:Y:S01]  /*0040*/  ULDC.64 UR6, c[0x0][0x220] ;  /* 0x0000880000067ab9 */ /* 0x000fe20000000a00 */
[----:B------:R-:W3:Y:S05]  /*0050*/  S2R R7, SR_CTAID.X ;  /* 0x0000000000077919 */ /* 0x000eea0000002500 */
[----:B------:R-:W4:Y:S01]  /*0060*/  LDC.64 R16, c[0x0][0x230] ;  /* 0x00008c00ff107b82 */ /* 0x000f220000000a00 */
[----:B-1----:R-:W-:Y:S01]  /*0070*/  IMAD.SHL.U32 R0, R0, 0x2, RZ ;  /* 0x0000000200007824 */ /* 0x002fe200078e00ff */
[----:B---3--:R-:W-:-:S04]  /*0080*/  SHF.R.S32.HI R9, RZ, 0x16, R7 ;  /* 0x00000016ff097819 */ /* 0x008fc80000011407 */
[----:B------:R-:W-:Y:S02]  /*0090*/  LOP3.LUT R0, R0, 0x1fe, RZ, 0xc0, !PT ;  /* 0x000001fe00007812 */ /* 0x000fe400078ec0ff */
[----:B------:R-:W-:-:S03]  /*00a0*/  SGXT R9, R9, 0x1 ;  /* 0x000000010909781a */ /* 0x000fc60000000200 */
[----:B------:R-:W-:-:S05]  /*00b0*/  IMAD R0, R7, 0x200, R0 ;  /* 0x0000020007007824 */ /* 0x000fca00078e0200 */
[----:B------:R-:W-:Y:S02]  /*00c0*/  SHF.R.S32.HI R5, RZ, 0x1f, R0 ;  /* 0x0000001fff057819 */ /* 0x000fe40000011400 */
[-C--:B------:R-:W-:Y:S02]  /*00d0*/  LEA.HI R6, R9, R0.reuse, RZ, 0xd ;  /* 0x0000000009067211 */ /* 0x080fe400078f68ff */
[----:B------:R-:W-:Y:S02]  /*00e0*/  LEA.HI R4, R5, R0, RZ, 0x9 ;  /* 0x0000000005047211 */ /* 0x000fe400078f48ff */
[----:B------:R-:W-:Y:S02]  /*00f0*/  SHF.R.S32.HI R8, RZ, 0xd, R6 ;  /* 0x0000000dff087819 */ /* 0x000fe40000011406 */
[----:B------:R-:W-:Y:S02]  /*0100*/  LOP3.LUT R7, R4, 0xfffffe00, RZ, 0xc0, !PT ;  /* 0xfffffe0004077812 */ /* 0x000fe400078ec0ff */
[----:B------:R-:W-:-:S02]  /*0110*/  SHF.R.S32.HI R5, RZ, 0x9, R4 ;  /* 0x00000009ff057819 */ /* 0x000fc40000011404 */
[----:B------:R-:W-:Y:S01]  /*0120*/  LEA.HI R6, R8, R8, RZ, 0x4 ;  /* 0x0000000808067211 */ /* 0x000fe200078f20ff */
[----:B------:R-:W-:Y:S01]  /*0130*/  IMAD.IADD R4, R0, 0x1, -R7 ;  /* 0x0000000100047824 */ /* 0x000fe200078e0a07 */
[----:B------:R-:W-:Y:S02]  /*0140*/  LEA.HI R10, R5, R5, RZ, 0x4 ;  /* 0x00000005050a7211 */ /* 0x000fe400078f20ff */
[----:B------:R-:W-:Y:S02]  /*0150*/  LOP3.LUT R11, R6, 0xfffffff0, RZ, 0xc0, !PT ;  /* 0xfffffff0060b7812 */ /* 0x000fe400078ec0ff */
[----:B------:R-:W-:Y:S02]  /*0160*/  CS2R R6, SRZ ;  /* 0x0000000000067805 */ /* 0x000fe4000001ff00 */
[----:B------:R-:W-:Y:S02]  /*0170*/  LOP3.LUT R10, R10, 0xfffffff0, RZ, 0xc0, !PT ;  /* 0xfffffff00a0a7812 */ /* 0x000fe400078ec0ff */
[----:B------:R-:W-:Y:S01]  /*0180*/  ISETP.GT.AND P1, PT, R4, 0xff, PT ;  /* 0x000000ff0400780c */ /* 0x000fe20003f24270 */
[----:B------:R-:W-:-:S02]  /*0190*/  IMAD.IADD R13, R8, 0x1, -R11 ;  /* 0x00000001080d7824 */ /* 0x000fc400078e0a0b */
[----:B------:R-:W-:-:S04]  /*01a0*/  IMAD.IADD R15, R5, 0x1, -R10 ;  /* 0x00000001050f7824 */ /* 0x000fc800078e0a0a */
[----:B--2---:R-:W-:Y:S01]  /*01b0*/  IMAD.WIDE R14, R15, 0x8, R2 ;  /* 0x000000080f0e7825 */ /* 0x004fe200078e0202 */
[----:B------:R-:W-:-:S03]  /*01c0*/  CS2R R10, SRZ ;  /* 0x00000000000a7805 */ /* 0x000fc6000001ff00 */
[----:B------:R-:W-:Y:S02]  /*01d0*/  IMAD.WIDE R12, R13, 0x8, R2 ;  /* 0x000000080d0c7825 */ /* 0x000fe400078e0202 */
[----:B------:R-:W2:Y:S04]  /*01e0*/  @P1 LDG.E.EL.64 R6, desc[UR4][R14.64] ;  /* 0x000000040e061981 */ /* 0x000ea8000c2e1b00 */
[----:B------:R-:W3:Y:S01]  /*01f0*/  @P1 LDG.E.EL.64 R10, desc[UR4][R12.64] ;  /* 0x000000040c0a1981 */ /* 0x000ee2000c2e1b00 */
[----:B------:R-:W-:Y:S01]  /*0200*/  CS2R R2, SRZ ;  /* 0x0000000000027805 */ /* 0x000fe2000001ff00 */
[----:B----4-:R-:W-:-:S05]  /*0210*/  IMAD.WIDE R16, R4, 0x4, R16 ;  /* 0x0000000404107825 */ /* 0x010fca00078e0210 */
[----:B------:R1:W4:Y:S01]  /*0220*/  @P1 LDG.E.EL.64 R2, desc[UR4][R16.64+-0x400] ;  /* 0xfffc000410021981 */ /* 0x000322000c2e1b00 */
[----:B------:R-:W-:-:S04]  /*0230*/  LEA.HI R9, R9, R0, RZ, 0x11 ;  /* 0x0000000009097211 */ /* 0x000fc800078f88ff */
[----:B------:R-:W-:Y:S01]  /*0240*/  SHF.R.S32.HI R9, RZ, 0x11, R9 ;  /* 0x00000011ff097819 */ /* 0x000fe20000011409 */
[----:B-1----:R-:W1:Y:S04]  /*0250*/  LDC.64 R16, c[0x0][0x240] ;  /* 0x00009000ff107b82 */ /* 0x002e680000000a00 */
[----:B------:R-:W-:Y:S02]  /*0260*/  IMAD.SHL.U32 R9, R9, 0x4000, RZ ;  /* 0x0000400009097824 */ /* 0x000fe400078e00ff */
[----:B------:R-:W-:Y:S02]  /*0270*/  IMAD R5, R5, 0x100, R4 ;  /* 0x0000010005057824 */ /* 0x000fe400078e0204 */
[----:B-1----:R-:W-:Y:S01]  /*0280*/  IMAD.WIDE R16, R4, 0x4, R16 ;  /* 0x0000000404107825 */ /* 0x002fe200078e0210 */
[----:B--2---:R-:W-:-:S02]  /*0290*/  SEL R8, R7, RZ, P1 ;  /* 0x000000ff07087207 */ /* 0x004fc40000800000 */
[----:B------:R-:W-:Y:S02]  /*02a0*/  SEL R15, R6, RZ, P1 ;  /* 0x000000ff060f7207 */ /* 0x000fe40000800000 */
[----:B------:R-:W-:Y:S02]  /*02b0*/  SHF.R.U32.HI R7, RZ, 0x1c, R8 ;  /* 0x0000001cff077819 */ /* 0x000fe40000011608 */
[----:B---3--:R-:W-:Y:S02]  /*02c0*/  SEL R18, R11, RZ, P1 ;  /* 0x000000ff0b127207 */ /* 0x008fe40000800000 */
[----:B------:R-:W-:Y:S02]  /*02d0*/  LOP3.LUT R6, R7, 0x8, RZ, 0xc0, !PT ;  /* 0x0000000807067812 */ /* 0x000fe400078ec0ff */
[----:B------:R-:W-:Y:S02]  /*02e0*/  SHF.R.U32.HI R13, RZ, 0x1c, R18 ;  /* 0x0000001cff0d7819 */ /* 0x000fe40000011612 */
[----:B------:R-:W-:-:S02]  /*02f0*/  IADD3 R6, P0, R6, R15, RZ ;  /* 0x0000000f06067210 */ /* 0x000fc40007f1e0ff */
[----:B------:R-:W-:Y:S02]  /*0300*/  SEL R14, R10, RZ, P1 ;  /* 0x000000ff0a0e7207 */ /* 0x000fe40000800000 */
[----:B------:R-:W-:Y:S01]  /*0310*/  LOP3.LUT R13, R13, 0x8, RZ, 0xc0, !PT ;  /* 0x000000080d0d7812 */ /* 0x000fe200078ec0ff */
[----:B------:R-:W-:Y:S01]  /*0320*/  IMAD.X R7, RZ, RZ, R8, P0 ;  /* 0x000000ffff077224 */ /* 0x000fe200000e0608 */
[----:B------:R-:W1:Y:S01]  /*0330*/  LDC.64 R10, c[0x0][0x228] ;  /* 0x00008a00ff0a7b82 */ /* 0x000e620000000a00 */
[C---:B------:R-:W-:Y:S02]  /*0340*/  LEA R12, P2, R6.reuse, UR6, 0xa ;  /* 0x00000006060c7c11 */ /* 0x040fe4000f8450ff */
[----:B------:R-:W-:Y:S02]  /*0350*/  IADD3 R13, P0, R13, R14, RZ ;  /* 0x0000000e0d0d7210 */ /* 0x000fe40007f1e0ff */
[----:B------:R-:W-:-:S03]  /*0360*/  LEA.HI.X R6, R6, UR7, R7, 0xa, P2 ;  /* 0x0000000706067c11 */ /* 0x000fc600090f5407 */
[----:B------:R-:W-:Y:S01]  /*0370*/  IMAD.X R18, RZ, RZ, R18, P0 ;  /* 0x000000ffff127224 */ /* 0x000fe200000e0612 */
[C---:B------:R-:W-:Y:S01]  /*0380*/  LEA R12, P0, R13.reuse, R12, 0xd ;  /* 0x0000000c0d0c7211 */ /* 0x040fe200078068ff */
[----:B------:R-:W2:Y:S03]  /*0390*/  LDC.64 R14, c[0x0][0x210] ;  /* 0x00008400ff0e7b82 */ /* 0x000ea60000000a00 */
[----:B------:R-:W-:Y:S02]  /*03a0*/  LEA.HI.X R13, R13, R6, R18, 0xd, P0 ;  /* 0x000000060d0d7211 */ /* 0x000fe400000f6c12 */
[----:B------:R-:W-:-:S03]  /*03b0*/  CS2R R6, SRZ ;  /* 0x0000000000067805 */ /* 0x000fc6000001ff00 */
[----:B------:R-:W3:Y:S01]  /*03c0*/  LDC.64 R18, c[0x0][0x238] ;  /* 0x00008e00ff127b82 */ /* 0x000ee20000000a00 */
[----:B------:R-:W-:Y:S01]  /*03d0*/  IMAD.WIDE R12, R9, 0x4, R12 ;  /* 0x00000004090c7825 */ /* 0x000fe200078e020c */
[----:B------:R-:W-:-:S03]  /*03e0*/  CS2R R8, SRZ ;  /* 0x0000000000087805 */ /* 0x000fc6000001ff00 */
[----:B-1----:R-:W-:-:S04]  /*03f0*/  IMAD.WIDE R20, R4, 0x4, R10 ;  /* 0x0000000404147825 */ /* 0x002fc800078e020a */
[C---:B------:R-:W-:Y:S01]  /*0400*/  IMAD.WIDE R22, R4.reuse, 0x4, R12 ;  /* 0x0000000404167825 */ /* 0x040fe200078e020c */
[----:B------:R1:W5:Y:S01]  /*0410*/  @P1 LDG.E.EL.64 R6, desc[UR4][R20.64+-0x400] ;  /* 0xfffc000414061981 */ /* 0x000362000c2e1b00 */
[----:B------:R-:W-:Y:S02]  /*0420*/  CS2R R12, SRZ ;  /* 0x00000000000c7805 */ /* 0x000fe4000001ff00 */
[----:B------:R-:W-:Y:S01]  /*0430*/  CS2R R10, SRZ ;  /* 0x00000000000a7805 */ /* 0x000fe2000001ff00 */
[----:B------:R-:W5:Y:S01]  /*0440*/  @P1 LDG.E.EL.64 R8, desc[UR4][R22.64+-0x400] ;  /* 0xfffc000416081981 */ /* 0x000f62000c2e1b00 */
[----:B------:R-:W-:-:S04]  /*0450*/  ISETP.GE.AND P0, PT, R4, 0x100, PT ;  /* 0x000001000400780c */ /* 0x000fc80003f06270 */
[----:B------:R-:W5:Y:S01]  /*0460*/  @P1 LDG.E.EL.64 R10, desc[UR4][R16.64+-0x400] ;  /* 0xfffc0004100a1981 */ /* 0x000f62000c2e1b00 */
[----:B---3--:R-:W-:-:S05]  /*0470*/  IMAD.WIDE R18, R4, 0x4, R18 ;  /* 0x0000000404127825 */ /* 0x008fca00078e0212 */
[----:B------:R3:W5:Y:S01]  /*0480*/  @P1 LDG.E.EL.64 R12, desc[UR4][R18.64+-0x400] ;  /* 0xfffc0004120c1981 */ /* 0x000762000c2e1b00 */
[----:B--2---:R-:W-:Y:S01]  /*0490*/  IMAD.WIDE R14, R5, 0x4, R14 ;  /* 0x00000004050e7825 */ /* 0x004fe200078e020e */
[----:B------:R-:W-:-:S06]  /*04a0*/  CS2R R4, SRZ ;  /* 0x0000000000047805 */ /* 0x000fcc000001ff00 */
[----:B------:R2:W5:Y:S01]  /*04b0*/  @!P0 LDG.E.EL.64 R4, desc[UR4][R14.64] ;  /* 0x000000040e048981 */ /* 0x000562000c2e1b00 */
[----:B----4-:R-:W-:Y:S02]  /*04c0*/  SEL R2, R2, RZ, P1 ;  /* 0x000000ff02027207 */ /* 0x010fe40000800000 */
[----:B------:R-:W-:-:S03]  /*04d0*/  SEL R3, R3, RZ, P1 ;  /* 0x000000ff03037207 */ /* 0x000fc60000800000 */
[----:B------:R-:W-:Y:S02]  /*04e0*/  FADD R2, R2, 9.9999997473787516356e-06 ;  /* 0x3727c5ac02027421 */ /* 0x000fe40000000000 */
[----:B------:R-:W-:Y:S02]  /*04f0*/  FADD R3, R3, 9.9999997473787516356e-06 ;  /* 0x3727c5ac03037421 */ /* 0x000fe40000000000 */
[----:B-1----:R-:W1:Y:S08]  /*0500*/  MUFU.SQRT R20, R2 ;  /* 0x0000000200147308 */ /* 0x002e700000002000 */
[----:B---3--:R3:W4:Y:S01]  /*0510*/  MUFU.SQRT R18, R3 ;  /* 0x0000000300127308 */ /* 0x0087220000002000 */
[----:B-1----:R-:W-:-:S02]  /*0520*/  FSETP.GT.AND P2, PT, R20, 8.50705917302346158658e+37, PT ;  /* 0x7e8000001400780b */ /* 0x002fc40003f44000 */
[----:B------:R-:W-:Y:S01]  /*0530*/  FSETP.GEU.AND P4, PT, R20, 1.175494350822287508e-38, PT ;  /* 0x008000001400780b */ /* 0x000fe20003f8e000 */
[----:B0-----:R-:W-:Y:S01]  /*0540*/  IMAD.MOV.U32 R17, RZ, RZ, 0x3e800000 ;  /* 0x3e800000ff117424 */ /* 0x001fe200078e00ff */
[----:B---3--:R-:W0:Y:S01]  /*0550*/  LDC.64 R2, c[0x0][0x248] ;  /* 0x00009200ff027b82 */ /* 0x008e220000000a00 */
[C---:B----4-:R-:W-:Y:S02]  /*0560*/  FSETP.GT.AND P3, PT, R18.reuse, 8.50705917302346158658e+37, PT ;  /* 0x7e8000001200780b */ /* 0x050fe40003f64000 */
[----:B------:R-:W-:-:S06]  /*0570*/  FSETP.GEU.AND P5, PT, R18, 1.175494350822287508e-38, PT ;  /* 0x008000001200780b */ /* 0x000fcc0003fae000 */
[----:B------:R-:W-:-:S04]  /*0580*/  @P2 FMUL R20, R20, 0.25 ;  /* 0x3e80000014142820 */ /* 0x000fc80000400000 */
[----:B------:R-:W-:Y:S01]  /*0590*/  @!P4 FMUL R20, R20, 16777216 ;  /* 0x4b8000001414c820 */ /* 0x000fe20000400000 */
[----:B------:R-:W-:-:S04]  /*05a0*/  @P3 FMUL R18, R18, 0.25 ;  /* 0x3e80000012123820 */ /* 0x000fc80000400000 */
[----:B------:R-:W-:Y:S01]  /*05b0*/  @!P5 FMUL R18, R18, 16777216 ;  /* 0x4b8000001212d820 */ /* 0x000fe20000400000 */
[----:B------:R-:W1:Y:S01]  /*05c0*/  MUFU.RCP R20, R20 ;  /* 0x0000001400147308 */ /* 0x000e620000001000 */
[----:B--2---:R-:W-:-:S07]  /*05d0*/  FSEL R15, R17, 1, P2 ;  /* 0x3f800000110f7808 */ /* 0x004fce0001000000 */
[----:B------:R-:W2:Y:S01]  /*05e0*/  MUFU.RCP R18, R18 ;  /* 0x0000001200127308 */ /* 0x000ea20000001000 */
[----:B------:R-:W-:Y:S01]  /*05f0*/  FSEL R17, R17, 1, P3 ;  /* 0x3f80000011117808 */ /* 0x000fe20001800000 */
[----:B------:R-:W-:-:S04]  /*0600*/  @!P4 FMUL R15, R15, 16777216 ;  /* 0x4b8000000f0fc820 */ /* 0x000fc80000400000 */
[----:B------:R-:W-:Y:S01]  /*0610*/  @!P5 FMUL R17, R17, 16777216 ;  /* 0x4b8000001111d820 */ /* 0x000fe20000400000 */
[----:B-1----:R-:W-:-:S03]  /*0620*/  FMUL R20, R20, R15 ;  /* 0x0000000f14147220 */ /* 0x002fc60000400000 */
[----:B--2---:R-:W-:Y:S01]  /*0630*/  FMUL R17, R18, R17 ;  /* 0x0000001112117220 */ /* 0x004fe20000400000 */
[----:B0-----:R-:W-:Y:S01]  /*0640*/  IMAD.WIDE R2, R0, 0x4, R2 ;  /* 0x0000000400027825 */ /* 0x001fe200078e0202 */
[----:B-----5:R-:W-:Y:S02]  /*0650*/  SEL R14, R6, RZ, P1 ;  /* 0x000000ff060e7207 */ /* 0x020fe40000800000 */
[----:B------:R-:W-:Y:S02]  /*0660*/  SEL R19, R7, RZ, P1 ;  /* 0x000000ff07137207 */ /* 0x000fe40000800000 */
[----:B------:R-:W-:Y:S02]  /*0670*/  SEL R7, R8, RZ, P1 ;  /* 0x000000ff08077207 */ /* 0x000fe40000800000 */
[----:B------:R-:W-:-:S03]  /*0680*/  SEL R6, R9, RZ, P1 ;  /* 0x000000ff09067207 */ /* 0x000fc60000800000 */
[----:B------:R-:W-:Y:S02]  /*0690*/  FADD R7, R7, -R14 ;  /* 0x8000000e07077221 */ /* 0x000fe40000000000 */
[----:B------:R-:W-:Y:S01]  /*06a0*/  FADD R6, R6, -R19 ;  /* 0x8000001306067221 */ /* 0x000fe20000000000 */
[----:B------:R-:W-:Y:S01]  /*06b0*/  SEL R10, R10, RZ, P1 ;  /* 0x000000ff0a0a7207 */ /* 0x000fe20000800000 */
[----:B------:R-:W-:Y:S01]  /*06c0*/  FMUL R7, R7, R20 ;  /* 0x0000001407077220 */ /* 0x000fe20000400000 */
[----:B------:R-:W-:Y:S01]  /*06d0*/  SEL R11, R11, RZ, P1 ;  /* 0x000000ff0b0b7207 */ /* 0x000fe20000800000 */
[----:B------:R-:W-:Y:S01]  /*06e0*/  FMUL R6, R6, R17 ;  /* 0x0000001106067220 */ /* 0x000fe20000400000 */
[----:B------:R-:W-:Y:S02]  /*06f0*/  SEL R12, R12, RZ, P1 ;  /* 0x000000ff0c0c7207 */ /* 0x000fe40000800000 */
[----:B------:R-:W-:-:S03]  /*0700*/  SEL R13, R13, RZ, P1 ;  /* 0x000000ff0d0d7207 */ /* 0x000fc60000800000 */
[----:B------:R-:W-:Y:S02]  /*0710*/  FFMA R10, R7, R12, R10 ;  /* 0x0000000c070a7223 */ /* 0x000fe4000000000a */
[----:B------:R-:W-:-:S03]  /*0720*/  FFMA R11, R6, R13, R11 ;  /* 0x0000000d060b7223 */ /* 0x000fc6000000000b */
[----:B------:R-:W-:Y:S02]  /*0730*/  FSETP.GEU.AND P1, PT, R10, RZ, PT ;  /* 0x000000ff0a00720b */ /* 0x000fe40003f2e000 */
[----:B------:R-:W-:Y:S02]  /*0740*/  FSETP.GEU.AND P2, PT, R11, RZ, PT ;  /* 0x000000ff0b00720b */ /* 0x000fe40003f4e000 */
[----:B------:R-:W-:Y:S02]  /*0750*/  SEL R4, R4, RZ, !P0 ;  /* 0x000000ff04047207 */ /* 0x000fe40004000000 */
[----:B------:R-:W-:Y:S02]  /*0760*/  SEL R5, R5, RZ, !P0 ;  /* 0x000000ff05057207 */ /* 0x000fe40004000000 */
[----:B------:R-:W-:Y:S02]  /*0770*/  @P0 FSEL R4, R10, RZ, P1 ;  /* 0x000000ff0a040208 */ /* 0x000fe40000800000 */
[----:B------:R-:W-:-:S05]  /*0780*/  @P0 FSEL R5, R11, RZ, P2 ;  /* 0x000000ff0b050208 */ /* 0x000fca0001000000 */
[----:B------:R-:W-:Y:S01]  /*0790*/  STG.E.64 desc[UR4][R2.64], R4 ;  /* 0x0000000402007986 */ /* 0x000fe2000c101b04 */
[----:B------:R-:W-:Y:S05]  /*07a0*/  EXIT ;  /* 0x000000000000794d */ /* 0x000fea0003800000 */
.L_x_0:
[----:B------:R-:W-:-:S00]  /*07b0*/  BRA `(.L_x_0) ;  /* 0xfffffffc00fc7947 */ /* 0x000fc0000383ffff */
[----:B------:R-:W-:-:S00]  /*07c0*/  NOP ;  /* 0x0000000000007918 */ /* 0x000fc00000000000 */
        /* <DEDUP_REMOVED lines=11> */
.L_x_1:


//--------------------- .nv.global.init           --------------------------
	.section	.nv.global.init,"aw",@progbits
.nv.global.init:
	.type		_$_str,@object
	.size		_$_str,(_$_str_$_2 - _$_str)
_$_str:
        /*0000*/ 	.byte	0x5f, 0x5f, 0x43, 0x55, 0x44, 0x41, 0x5f, 0x46, 0x54, 0x5a, 0x00
	.type		_$_str_$_2,@object
	.size		_$_str_$_2,(.L_1 - _$_str_$_2)
_$_str_$_2:
        /*000b*/ 	.byte	0x5f, 0x5f, 0x43, 0x55, 0x44, 0x41, 0x5f, 0x50, 0x52, 0x45, 0x43, 0x5f, 0x53, 0x51, 0x52, 0x54
        /*001b*/ 	.byte	0x00
.L_1:


//--------------------- .nv.constant0.triton_poi_fused_cat_22 --------------------------
	.section	.nv.constant0.triton_poi_fused_cat_22,"a",@progbits
	.sectionflags	@""
	.align	4
.nv.constant0.triton_poi_fused_cat_22:
	.zero		596
